//
// Generated by NVIDIA NVVM Compiler
//
// Compiler Build ID: CL-36424714
// Cuda compilation tools, release 13.0, V13.0.88
// Based on NVVM 20.0.0
//

.version 9.0
.target sm_100
.address_size 64

	// .globl	_Z10ker_reducePii
// _ZZ10ker_reducePiiE3shm has been demoted

.visible .entry _Z10ker_reducePii(
	.param .u64 .ptr .align 1 _Z10ker_reducePii_param_0,
	.param .u32 _Z10ker_reducePii_param_1
)
{
	.reg .pred 	%p<5>;
	.reg .b32 	%r<20>;
	.reg .b64 	%rd<5>;
	// demoted variable
	.shared .align 4 .b8 _ZZ10ker_reducePiiE3shm[4096];
	ld.param.u64 	%rd2, [_Z10ker_reducePii_param_0];
	ld.param.u32 	%r6, [_Z10ker_reducePii_param_1];
	cvta.to.global.u64 	%rd1, %rd2;
	mov.u32 	%r7, %tid.x;
	mov.u32 	%r8, %ctaid.x;
	mov.u32 	%r9, %ntid.x;
	mad.lo.s32 	%r1, %r8, %r9, %r7;
	mul.wide.s32 	%rd3, %r1, 4;
	add.s64 	%rd4, %rd1, %rd3;
	ld.global.u32 	%r10, [%rd4];
	shl.b32 	%r11, %r1, 2;
	mov.u32 	%r12, _ZZ10ker_reducePiiE3shm;
	add.s32 	%r2, %r12, %r11;
	st.shared.u32 	[%r2], %r10;
	bar.sync 	0;
	shr.s32 	%r19, %r6, 1;
	setp.lt.s32 	%p1, %r19, 1;
	@%p1 bra 	$L__BB0_4;
$L__BB0_1:
	setp.ge.s32 	%p2, %r1, %r19;
	@%p2 bra 	$L__BB0_3;
	shl.b32 	%r13, %r19, 2;
	add.s32 	%r14, %r2, %r13;
	ld.shared.u32 	%r15, [%r14];
	ld.shared.u32 	%r16, [%r2];
	add.s32 	%r17, %r16, %r15;
	st.shared.u32 	[%r2], %r17;
$L__BB0_3:
	bar.sync 	0;
	shr.u32 	%r5, %r19, 1;
	setp.gt.u32 	%p3, %r19, 1;
	mov.u32 	%r19, %r5;
	@%p3 bra 	$L__BB0_1;
$L__BB0_4:
	setp.ne.s32 	%p4, %r1, 0;
	@%p4 bra 	$L__BB0_6;
	ld.shared.u32 	%r18, [_ZZ10ker_reducePiiE3shm];
	st.global.u32 	[%rd1], %r18;
$L__BB0_6:
	ret;

}


// ===== COMPILED SASS (sm_100) =====

	.target	sm_100

	.elftype	@"ET_EXEC"


//--------------------- .note.nv.tkinfo           --------------------------
	.section	.note.nv.tkinfo,"",@"SHT_NOTE"
	.sectionflags	@"SHF_NOTE_NV_TKINFO"
	.tkinfo
        /*0018*/ 	.word	0x00000002
        /*0030*/ 	.string	""
        /*0030*/ 	.string	"ptxas"
        /*0030*/ 	.string	"Cuda compilation tools, release 13.0, V13.0.88"
        /*0030*/ 	.string	"Build cuda_13.0.r13.0/compiler.36424714_0"
        /*0030*/ 	.string	"-arch sm_100 -m 64 "



//--------------------- .note.nv.cuinfo           --------------------------
	.section	.note.nv.cuinfo,"",@"SHT_NOTE"
	.sectionflags	@"SHF_NOTE_NV_CUINFO"
        /*0018*/ 	.short	0x0002
        /*001a*/ 	.short	0x0064
        /*001c*/ 	.short	0x0082
	.zero		2


//--------------------- .nv.info                  --------------------------
	.section	.nv.info,"",@"SHT_CUDA_INFO"
	.align	4


	//----- nvinfo : EIATTR_REGCOUNT
	.align		4
        /*0000*/ 	.byte	0x04, 0x2f
        /*0002*/ 	.short	(.L_1 - .L_0)
	.align		4
.L_0:
        /*0004*/ 	.word	index@(_Z10ker_reducePii)
        /*0008*/ 	.word	0x0000000a


	//----- nvinfo : EIATTR_FRAME_SIZE
	.align		4
.L_1:
        /*000c*/ 	.byte	0x04, 0x11
        /*000e*/ 	.short	(.L_3 - .L_2)
	.align		4
.L_2:
        /*0010*/ 	.word	index@(_Z10ker_reducePii)
        /*0014*/ 	.word	0x00000000


	//----- nvinfo : EIATTR_MIN_STACK_SIZE
	.align		4
.L_3:
        /*0018*/ 	.byte	0x04, 0x12
        /*001a*/ 	.short	(.L_5 - .L_4)
	.align		4
.L_4:
        /*001c*/ 	.word	index@(_Z10ker_reducePii)
        /*0020*/ 	.word	0x00000000
.L_5:


//--------------------- .nv.compat                --------------------------
	.section	.nv.compat,"",@"SHT_CUDA_COMPAT_INFO"
	.align	4
        /*0000*/ 	.byte	0x02, 0x09, 0x00, 0x00, 0x02, 0x02, 0x01, 0x00, 0x02, 0x05, 0x05, 0x00, 0x03, 0x07, 0x01, 0x01
        /*0010*/ 	.byte	0x02, 0x03, 0x00, 0x00, 0x02, 0x06, 0x01, 0x00, 0x04, 0x0b, 0x08, 0x00, 0x09, 0x00, 0x00, 0x00
        /*0020*/ 	.byte	0x00, 0x00, 0x00, 0x00


//--------------------- .nv.info._Z10ker_reducePii --------------------------
	.section	.nv.info._Z10ker_reducePii,"",@"SHT_CUDA_INFO"
	.sectionflags	@""
	.align	4


	//----- nvinfo : EIATTR_CUDA_API_VERSION
	.align		4
        /*0000*/ 	.byte	0x04, 0x37
        /*0002*/ 	.short	(.L_7 - .L_6)
.L_6:
        /*0004*/ 	.word	0x00000082


	//----- nvinfo : EIATTR_KPARAM_INFO
	.align		4
.L_7:
        /*0008*/ 	.byte	0x04, 0x17
        /*000a*/ 	.short	(.L_9 - .L_8)
.L_8:
        /*000c*/ 	.word	0x00000000
        /*0010*/ 	.short	0x0001
        /*0012*/ 	.short	0x0008
        /*0014*/ 	.byte	0x00, 0xf0, 0x11, 0x00


	//----- nvinfo : EIATTR_KPARAM_INFO
	.align		4
.L_9:
        /*0018*/ 	.byte	0x04, 0x17
        /*001a*/ 	.short	(.L_11 - .L_10)
.L_10:
        /*001c*/ 	.word	0x00000000
        /*0020*/ 	.short	0x0000
        /*0022*/ 	.short	0x0000
        /*0024*/ 	.byte	0x00, 0xf5, 0x21, 0x00


	//----- nvinfo : EIATTR_SPARSE_MMA_MASK
	.align		4
.L_11:
        /*0028*/ 	.byte	0x03, 0x50
        /*002a*/ 	.short	0x0000


	//----- nvinfo : EIATTR_MAXREG_COUNT
	.align		4
        /*002c*/ 	.byte	0x03, 0x1b
        /*002e*/ 	.short	0x00ff


	//----- nvinfo : EIATTR_NUM_BARRIERS
	.align		4
        /*0030*/ 	.byte	0x02, 0x4c
        /*0032*/ 	.byte	0x01
	.zero		1


	//----- nvinfo : EIATTR_MERCURY_ISA_VERSION
	.align		4
        /*0034*/ 	.byte	0x03, 0x5f
        /*0036*/ 	.short	0x0101


	//----- nvinfo : EIATTR_VRC_CTA_INIT_COUNT
	.align		4
        /*0038*/ 	.byte	0x02, 0x4a
	.zero		1
	.zero		1


	//----- nvinfo : EIATTR_EXIT_INSTR_OFFSETS
	.align		4
        /*003c*/ 	.byte	0x04, 0x1c
        /*003e*/ 	.short	(.L_13 - .L_12)


	//   ....[0]....
.L_12:
        /*0040*/ 	.word	0x000001f0


	//   ....[1]....
        /*0044*/ 	.word	0x00000260


	//----- nvinfo : EIATTR_CBANK_PARAM_SIZE
	.align		4
.L_13:
        /*0048*/ 	.byte	0x03, 0x19
        /*004a*/ 	.short	0x000c


	//----- nvinfo : EIATTR_PARAM_CBANK
	.align		4
        /*004c*/ 	.byte	0x04, 0x0a
        /*004e*/ 	.short	(.L_15 - .L_14)
	.align		4
.L_14:
        /*0050*/ 	.word	index@(.nv.constant0._Z10ker_reducePii)
        /*0054*/ 	.short	0x0380
        /*0056*/ 	.short	0x000c


	//----- nvinfo : EIATTR_SW_WAR
	.align		4
.L_15:
        /*0058*/ 	.byte	0x04, 0x36
        /*005a*/ 	.short	(.L_17 - .L_16)
.L_16:
        /*005c*/ 	.word	0x00000008
.L_17:


//--------------------- .nv.callgraph             --------------------------
	.section	.nv.callgraph,"",@"SHT_CUDA_CALLGRAPH"
	.align	4
	.sectionentsize	8
	.align		4
        /*0000*/ 	.word	0x00000000
	.align		4
        /*0004*/ 	.word	0xffffffff
	.align		4
        /*0008*/ 	.word	0x00000000
	.align		4
        /*000c*/ 	.word	0xfffffffe
	.align		4
        /*0010*/ 	.word	0x00000000
	.align		4
        /*0014*/ 	.word	0xfffffffd
	.align		4
        /*0018*/ 	.word	0x00000000
	.align		4
        /*001c*/ 	.word	0xfffffffc


//--------------------- .text._Z10ker_reducePii   --------------------------
	.section	.text._Z10ker_reducePii,"ax",@progbits
	.align	128
        .global         _Z10ker_reducePii
        .type           _Z10ker_reducePii,@function
        .size           _Z10ker_reducePii,(.L_x_3 - _Z10ker_reducePii)
        .other          _Z10ker_reducePii,@"STO_CUDA_ENTRY STV_DEFAULT"
_Z10ker_reducePii:
.text._Z10ker_reducePii:
[----:B------:R-:W-:Y:S01]  /*0000*/  LDC R1, c[0x0][0x37c] ;  /* 0x0000df00ff017b82 */ /* 0x000fe20000000800 */
[----:B------:R-:W0:Y:S07]  /*0010*/  S2R R5, SR_TID.X ;  /* 0x0000000000057919 */ /* 0x000e2e0000002100 */
[----:B------:R-:W0:Y:S01]  /*0020*/  S2UR UR4, SR_CTAID.X ;  /* 0x00000000000479c3 */ /* 0x000e220000002500 */
[----:B------:R-:W1:Y:S01]  /*0030*/  LDCU.64 UR8, c[0x0][0x358] ;  /* 0x00006b00ff0877ac */ /* 0x000e620008000a00 */
[----:B------:R-:W2:Y:S06]  /*0040*/  LDCU UR6, c[0x0][0x388] ;  /* 0x00007100ff0677ac */ /* 0x000eac0008000800 */
[----:B------:R-:W0:Y:S08]  /*0050*/  LDC R0, c[0x0][0x360] ;  /* 0x0000d800ff007b82 */ /* 0x000e300000000800 */
[----:B------:R-:W3:Y:S01]  /*0060*/  LDC.64 R2, c[0x0][0x380] ;  /* 0x0000e000ff027b82 */ /* 0x000ee20000000a00 */
[----:B0-----:R-:W-:-:S04]  /*0070*/  IMAD R5, R0, UR4, R5 ;  /* 0x0000000400057c24 */ /* 0x001fc8000f8e0205 */
[----:B---3--:R-:W-:-:S06]  /*0080*/  IMAD.WIDE R2, R5, 0x4, R2 ;  /* 0x0000000405027825 */ /* 0x008fcc00078e0202 */
[----:B-1----:R-:W3:Y:S01]  /*0090*/  LDG.E R2, desc[UR8][R2.64] ;  /* 0x0000000802027981 */ /* 0x002ee2000c1e1900 */
[----:B------:R-:W0:Y:S01]  /*00a0*/  S2UR UR5, SR_CgaCtaId ;  /* 0x00000000000579c3 */ /* 0x000e220000008800 */
[----:B------:R-:W-:Y:S01]  /*00b0*/  UMOV UR4, 0x400 ;  /* 0x0000040000047882 */ /* 0x000fe20000000000 */
[----:B------:R-:W-:Y:S01]  /*00c0*/  ISETP.NE.AND P0, PT, R5, RZ, PT ;  /* 0x000000ff0500720c */ /* 0x000fe20003f05270 */
[----:B0-----:R-:W-:Y:S02]  /*00d0*/  ULEA UR4, UR5, UR4, 0x18 ;  /* 0x0000000405047291 */ /* 0x001fe4000f8ec0ff */
[----:B--2---:R-:W-:-:S04]  /*00e0*/  USHF.R.S32.HI UR5, URZ, 0x1, UR6 ;  /* 0x00000001ff057899 */ /* 0x004fc80008011406 */
[----:B------:R-:W-:Y:S01]  /*00f0*/  LEA R7, R5, UR4, 0x2 ;  /* 0x0000000405077c11 */ /* 0x000fe2000f8e10ff */
[----:B------:R-:W-:-:S04]  /*0100*/  UISETP.GE.AND UP0, UPT, UR5, 0x1, UPT ;  /* 0x000000010500788c */ /* 0x000fc8000bf06270 */
[----:B---3--:R0:W-:Y:S01]  /*0110*/  STS [R7], R2 ;  /* 0x0000000207007388 */ /* 0x0081e20000000800 */
[----:B------:R-:W-:Y:S06]  /*0120*/  BAR.SYNC.DEFER_BLOCKING 0x0 ;  /* 0x0000000000007b1d */ /* 0x000fec0000010000 */
[----:B------:R-:W-:Y:S05]  /*0130*/  BRA.U !UP0, `(.L_x_0) ;  /* 0x00000001082c7547 */ /* 0x000fea000b800000 */
[----:B------:R-:W-:-:S07]  /*0140*/  IMAD.U32 R0, RZ, RZ, UR5 ;  /* 0x00000005ff007e24 */ /* 0x000fce000f8e00ff */
.L_x_1:
[----:B------:R-:W-:-:S13]  /*0150*/  ISETP.GE.AND P1, PT, R5, R0, PT ;  /* 0x000000000500720c */ /* 0x000fda0003f26270 */
[----:B0-----:R-:W-:Y:S01]  /*0160*/  @!P1 IMAD R2, R0, 0x4, R7 ;  /* 0x0000000400029824 */ /* 0x001fe200078e0207 */
[----:B------:R-:W-:Y:S05]  /*0170*/  @!P1 LDS R3, [R7] ;  /* 0x0000000007039984 */ /* 0x000fea0000000800 */
[----:B------:R-:W0:Y:S02]  /*0180*/  @!P1 LDS R2, [R2] ;  /* 0x0000000002029984 */ /* 0x000e240000000800 */
[----:B0-----:R-:W-:-:S05]  /*0190*/  @!P1 IMAD.IADD R4, R2, 0x1, R3 ;  /* 0x0000000102049824 */ /* 0x001fca00078e0203 */
[----:B------:R1:W-:Y:S01]  /*01a0*/  @!P1 STS [R7], R4 ;  /* 0x0000000407009388 */ /* 0x0003e20000000800 */
[----:B------:R-:W-:Y:S01]  /*01b0*/  BAR.SYNC.DEFER_BLOCKING 0x0 ;  /* 0x0000000000007b1d */ /* 0x000fe20000010000 */
[----:B------:R-:W-:Y:S02]  /*01c0*/  ISETP.GT.U32.AND P1, PT, R0, 0x1, PT ;  /* 0x000000010000780c */ /* 0x000fe40003f24070 */
[----:B------:R-:W-:-:S11]  /*01d0*/  SHF.R.U32.HI R0, RZ, 0x1, R0 ;  /* 0x00000001ff007819 */ /* 0x000fd60000011600 */
[----:B-1----:R-:W-:Y:S05]  /*01e0*/  @P1 BRA `(.L_x_1) ;  /* 0xfffffffc00d81947 */ /* 0x002fea000383ffff */
.L_x_0:
[----:B------:R-:W-:Y:S05]  /*01f0*/  @P0 EXIT ;  /* 0x000000000000094d */ /* 0x000fea0003800000 */
[----:B------:R-:W1:Y:S01]  /*0200*/  S2UR UR5, SR_CgaCtaId ;  /* 0x00000000000579c3 */ /* 0x000e620000008800 */
[----:B------:R-:W-:-:S07]  /*0210*/  UMOV UR4, 0x400 ;  /* 0x0000040000047882 */ /* 0x000fce0000000000 */
[----:B0-----:R-:W0:Y:S01]  /*0220*/  LDC.64 R2, c[0x0][0x380] ;  /* 0x0000e000ff027b82 */ /* 0x001e220000000a00 */
[----:B-1----:R-:W-:-:S09]  /*0230*/  ULEA UR4, UR5, UR4, 0x18 ;  /* 0x0000000405047291 */ /* 0x002fd2000f8ec0ff */
[----:B------:R-:W0:Y:S04]  /*0240*/  LDS R5, [UR4] ;  /* 0x00000004ff057984 */ /* 0x000e280008000800 */
[----:B0-----:R-:W-:Y:S01]  /*0250*/  STG.E desc[UR8][R2.64], R5 ;  /* 0x0000000502007986 */ /* 0x001fe2000c101908 */
[----:B------:R-:W-:Y:S05]  /*0260*/  EXIT ;  /* 0x000000000000794d */ /* 0x000fea0003800000 */
.L_x_2:
[----:B------:R-:W-:-:S00]  /*0270*/  BRA `(.L_x_2) ;  /* 0xfffffffc00fc7947 */ /* 0x000fc0000383ffff */
[----:B------:R-:W-:-:S00]  /*0280*/  NOP ;  /* 0x0000000000007918 */ /* 0x000fc00000000000 */
[----:B------:R-:W-:-:S00]  /*0290*/  NOP ;  /* 0x0000000000007918 */ /* 0x000fc00000000000 */
[----:B------:R-:W-:-:S00]  /*02a0*/  NOP ;  /* 0x0000000000007918 */ /* 0x000fc00000000000 */
[----:B------:R-:W-:-:S00]  /*02b0*/  NOP ;  /* 0x0000000000007918 */ /* 0x000fc00000000000 */
[----:B------:R-:W-:-:S00]  /*02c0*/  NOP ;  /* 0x0000000000007918 */ /* 0x000fc00000000000 */
[----:B------:R-:W-:-:S00]  /*02d0*/  NOP ;  /* 0x0000000000007918 */ /* 0x000fc00000000000 */
[----:B------:R-:W-:-:S00]  /*02e0*/  NOP ;  /* 0x0000000000007918 */ /* 0x000fc00000000000 */
[----:B------:R-:W-:-:S00]  /*02f0*/  NOP ;  /* 0x0000000000007918 */ /* 0x000fc00000000000 */
.L_x_3:


//--------------------- .nv.shared._Z10ker_reducePii --------------------------
	.section	.nv.shared._Z10ker_reducePii,"aw",@nobits
	.sectionflags	@""
	.align	4
.nv.shared._Z10ker_reducePii:
	.zero		5120


//--------------------- .nv.shared.reserved.0     --------------------------
	.section	.nv.shared.reserved.0,"aw",@nobits
	.weak		__nv_reservedSMEM_offset_0_alias
	.size		__nv_reservedSMEM_offset_0_alias, 0, 64
	.other		__nv_reservedSMEM_offset_0_alias,@"STO_CUDA_RESERVED_SHARED STV_DEFAULT"
__nv_reservedSMEM_offset_0_alias:
	.zero		0
	.zero		64


//--------------------- .nv.constant0._Z10ker_reducePii --------------------------
	.section	.nv.constant0._Z10ker_reducePii,"a",@progbits
	.sectionflags	@""
	.align	4
.nv.constant0._Z10ker_reducePii:
	.zero		908


//--------------------- SYMBOLS --------------------------

	.type		.nv.reservedSmem.offset0,@object
	.size		.nv.reservedSmem.offset0,0x4
	.type		.nv.reservedSmem.cap,@object
	.size		.nv.reservedSmem.cap,0x4
